//
// Generated by NVIDIA NVVM Compiler
//
// Compiler Build ID: CL-36424714
// Cuda compilation tools, release 13.0, V13.0.88
// Based on NVVM 20.0.0
//

.version 9.0
.target sm_100
.address_size 64

	// .globl	init_rng_kernel
.global .align 4 .b8 precalc_xorwow_matrix[102400];
.global .align 4 .b8 precalc_xorwow_offset_matrix[102400];
.global .align 4 .b8 mrg32k3aM1[2304];
.global .align 4 .b8 mrg32k3aM2[2304];
.global .align 4 .b8 mrg32k3aM1SubSeq[2016];
.global .align 4 .b8 mrg32k3aM2SubSeq[2016];
.global .align 4 .b8 mrg32k3aM1Seq[2304];
.global .align 4 .b8 mrg32k3aM2Seq[2304];
.const .align 8 .b8 __cr_lgamma_table[72];

.visible .entry init_rng_kernel(
	.param .u64 .ptr .align 1 init_rng_kernel_param_0,
	.param .u64 init_rng_kernel_param_1,
	.param .u32 init_rng_kernel_param_2
)
{
	.reg .pred 	%p<25>;
	.reg .b32 	%r<414>;
	.reg .b64 	%rd<19>;

	ld.param.u64 	%rd8, [init_rng_kernel_param_0];
	ld.param.u64 	%rd9, [init_rng_kernel_param_1];
	ld.param.u32 	%r183, [init_rng_kernel_param_2];
	mov.u32 	%r184, %ctaid.x;
	mov.u32 	%r185, %ntid.x;
	mov.u32 	%r186, %tid.x;
	mad.lo.s32 	%r1, %r184, %r185, %r186;
	setp.ge.s32 	%p1, %r1, %r183;
	@%p1 bra 	$L__BB0_44;
	cvta.to.global.u64 	%rd10, %rd8;
	cvt.s64.s32 	%rd18, %r1;
	mul.wide.s32 	%rd11, %r1, 48;
	add.s64 	%rd2, %rd10, %rd11;
	cvt.u32.u64 	%r187, %rd9;
	xor.b32  	%r188, %r187, -1429050551;
	mul.lo.s32 	%r189, %r188, 1099087573;
	{ .reg .b32 tmp; mov.b64 {tmp, %r190}, %rd9; }
	xor.b32  	%r191, %r190, -136515619;
	mul.lo.s32 	%r192, %r191, -1703105765;
	add.s32 	%r193, %r189, %r192;
	add.s32 	%r194, %r193, 6615241;
	add.s32 	%r195, %r189, 123456789;
	st.global.v2.u32 	[%rd2], {%r194, %r195};
	xor.b32  	%r196, %r189, 362436069;
	add.s32 	%r197, %r192, 521288629;
	st.global.v2.u32 	[%rd2+8], {%r196, %r197};
	xor.b32  	%r198, %r192, 88675123;
	add.s32 	%r199, %r189, 5783321;
	st.global.v2.u32 	[%rd2+16], {%r198, %r199};
	setp.eq.s32 	%p2, %r1, 0;
	@%p2 bra 	$L__BB0_43;
	mov.b32 	%r320, 0;
$L__BB0_3:
	and.b64  	%rd4, %rd18, 3;
	setp.eq.s64 	%p3, %rd4, 0;
	@%p3 bra 	$L__BB0_42;
	mul.wide.u32 	%rd12, %r320, 3200;
	mov.u64 	%rd13, precalc_xorwow_matrix;
	add.s64 	%rd5, %rd13, %rd12;
	cvt.u32.u64 	%r3, %rd4;
	mov.b32 	%r321, 0;
$L__BB0_5:
	mov.b32 	%r334, 0;
	mov.u32 	%r335, %r334;
	mov.u32 	%r336, %r334;
	mov.u32 	%r337, %r334;
	mov.u32 	%r338, %r334;
	mov.u32 	%r327, %r334;
$L__BB0_6:
	mul.wide.u32 	%rd14, %r327, 4;
	add.s64 	%rd15, %rd2, %rd14;
	ld.global.u32 	%r11, [%rd15+4];
	shl.b32 	%r12, %r327, 5;
	mov.b32 	%r333, 0;
$L__BB0_7:
	.pragma "nounroll";
	shr.u32 	%r204, %r11, %r333;
	and.b32  	%r205, %r204, 1;
	setp.eq.b32 	%p4, %r205, 1;
	not.pred 	%p5, %p4;
	add.s32 	%r206, %r12, %r333;
	mul.lo.s32 	%r207, %r206, 5;
	mul.wide.u32 	%rd16, %r207, 4;
	add.s64 	%rd6, %rd5, %rd16;
	@%p5 bra 	$L__BB0_9;
	ld.global.u32 	%r208, [%rd6];
	xor.b32  	%r338, %r338, %r208;
	ld.global.u32 	%r209, [%rd6+4];
	xor.b32  	%r337, %r337, %r209;
	ld.global.u32 	%r210, [%rd6+8];
	xor.b32  	%r336, %r336, %r210;
	ld.global.u32 	%r211, [%rd6+12];
	xor.b32  	%r335, %r335, %r211;
	ld.global.u32 	%r212, [%rd6+16];
	xor.b32  	%r334, %r334, %r212;
$L__BB0_9:
	and.b32  	%r214, %r204, 2;
	setp.eq.s32 	%p6, %r214, 0;
	@%p6 bra 	$L__BB0_11;
	ld.global.u32 	%r215, [%rd6+20];
	xor.b32  	%r338, %r338, %r215;
	ld.global.u32 	%r216, [%rd6+24];
	xor.b32  	%r337, %r337, %r216;
	ld.global.u32 	%r217, [%rd6+28];
	xor.b32  	%r336, %r336, %r217;
	ld.global.u32 	%r218, [%rd6+32];
	xor.b32  	%r335, %r335, %r218;
	ld.global.u32 	%r219, [%rd6+36];
	xor.b32  	%r334, %r334, %r219;
$L__BB0_11:
	and.b32  	%r221, %r204, 4;
	setp.eq.s32 	%p7, %r221, 0;
	@%p7 bra 	$L__BB0_13;
	ld.global.u32 	%r222, [%rd6+40];
	xor.b32  	%r338, %r338, %r222;
	ld.global.u32 	%r223, [%rd6+44];
	xor.b32  	%r337, %r337, %r223;
	ld.global.u32 	%r224, [%rd6+48];
	xor.b32  	%r336, %r336, %r224;
	ld.global.u32 	%r225, [%rd6+52];
	xor.b32  	%r335, %r335, %r225;
	ld.global.u32 	%r226, [%rd6+56];
	xor.b32  	%r334, %r334, %r226;
$L__BB0_13:
	and.b32  	%r228, %r204, 8;
	setp.eq.s32 	%p8, %r228, 0;
	@%p8 bra 	$L__BB0_15;
	ld.global.u32 	%r229, [%rd6+60];
	xor.b32  	%r338, %r338, %r229;
	ld.global.u32 	%r230, [%rd6+64];
	xor.b32  	%r337, %r337, %r230;
	ld.global.u32 	%r231, [%rd6+68];
	xor.b32  	%r336, %r336, %r231;
	ld.global.u32 	%r232, [%rd6+72];
	xor.b32  	%r335, %r335, %r232;
	ld.global.u32 	%r233, [%rd6+76];
	xor.b32  	%r334, %r334, %r233;
$L__BB0_15:
	and.b32  	%r235, %r204, 16;
	setp.eq.s32 	%p9, %r235, 0;
	@%p9 bra 	$L__BB0_17;
	ld.global.u32 	%r236, [%rd6+80];
	xor.b32  	%r338, %r338, %r236;
	ld.global.u32 	%r237, [%rd6+84];
	xor.b32  	%r337, %r337, %r237;
	ld.global.u32 	%r238, [%rd6+88];
	xor.b32  	%r336, %r336, %r238;
	ld.global.u32 	%r239, [%rd6+92];
	xor.b32  	%r335, %r335, %r239;
	ld.global.u32 	%r240, [%rd6+96];
	xor.b32  	%r334, %r334, %r240;
$L__BB0_17:
	and.b32  	%r242, %r204, 32;
	setp.eq.s32 	%p10, %r242, 0;
	@%p10 bra 	$L__BB0_19;
	ld.global.u32 	%r243, [%rd6+100];
	xor.b32  	%r338, %r338, %r243;
	ld.global.u32 	%r244, [%rd6+104];
	xor.b32  	%r337, %r337, %r244;
	ld.global.u32 	%r245, [%rd6+108];
	xor.b32  	%r336, %r336, %r245;
	ld.global.u32 	%r246, [%rd6+112];
	xor.b32  	%r335, %r335, %r246;
	ld.global.u32 	%r247, [%rd6+116];
	xor.b32  	%r334, %r334, %r247;
$L__BB0_19:
	and.b32  	%r249, %r204, 64;
	setp.eq.s32 	%p11, %r249, 0;
	@%p11 bra 	$L__BB0_21;
	ld.global.u32 	%r250, [%rd6+120];
	xor.b32  	%r338, %r338, %r250;
	ld.global.u32 	%r251, [%rd6+124];
	xor.b32  	%r337, %r337, %r251;
	ld.global.u32 	%r252, [%rd6+128];
	xor.b32  	%r336, %r336, %r252;
	ld.global.u32 	%r253, [%rd6+132];
	xor.b32  	%r335, %r335, %r253;
	ld.global.u32 	%r254, [%rd6+136];
	xor.b32  	%r334, %r334, %r254;
$L__BB0_21:
	and.b32  	%r256, %r204, 128;
	setp.eq.s32 	%p12, %r256, 0;
	@%p12 bra 	$L__BB0_23;
	ld.global.u32 	%r257, [%rd6+140];
	xor.b32  	%r338, %r338, %r257;
	ld.global.u32 	%r258, [%rd6+144];
	xor.b32  	%r337, %r337, %r258;
	ld.global.u32 	%r259, [%rd6+148];
	xor.b32  	%r336, %r336, %r259;
	ld.global.u32 	%r260, [%rd6+152];
	xor.b32  	%r335, %r335, %r260;
	ld.global.u32 	%r261, [%rd6+156];
	xor.b32  	%r334, %r334, %r261;
$L__BB0_23:
	and.b32  	%r263, %r204, 256;
	setp.eq.s32 	%p13, %r263, 0;
	@%p13 bra 	$L__BB0_25;
	ld.global.u32 	%r264, [%rd6+160];
	xor.b32  	%r338, %r338, %r264;
	ld.global.u32 	%r265, [%rd6+164];
	xor.b32  	%r337, %r337, %r265;
	ld.global.u32 	%r266, [%rd6+168];
	xor.b32  	%r336, %r336, %r266;
	ld.global.u32 	%r267, [%rd6+172];
	xor.b32  	%r335, %r335, %r267;
	ld.global.u32 	%r268, [%rd6+176];
	xor.b32  	%r334, %r334, %r268;
$L__BB0_25:
	and.b32  	%r270, %r204, 512;
	setp.eq.s32 	%p14, %r270, 0;
	@%p14 bra 	$L__BB0_27;
	ld.global.u32 	%r271, [%rd6+180];
	xor.b32  	%r338, %r338, %r271;
	ld.global.u32 	%r272, [%rd6+184];
	xor.b32  	%r337, %r337, %r272;
	ld.global.u32 	%r273, [%rd6+188];
	xor.b32  	%r336, %r336, %r273;
	ld.global.u32 	%r274, [%rd6+192];
	xor.b32  	%r335, %r335, %r274;
	ld.global.u32 	%r275, [%rd6+196];
	xor.b32  	%r334, %r334, %r275;
$L__BB0_27:
	and.b32  	%r277, %r204, 1024;
	setp.eq.s32 	%p15, %r277, 0;
	@%p15 bra 	$L__BB0_29;
	ld.global.u32 	%r278, [%rd6+200];
	xor.b32  	%r338, %r338, %r278;
	ld.global.u32 	%r279, [%rd6+204];
	xor.b32  	%r337, %r337, %r279;
	ld.global.u32 	%r280, [%rd6+208];
	xor.b32  	%r336, %r336, %r280;
	ld.global.u32 	%r281, [%rd6+212];
	xor.b32  	%r335, %r335, %r281;
	ld.global.u32 	%r282, [%rd6+216];
	xor.b32  	%r334, %r334, %r282;
$L__BB0_29:
	and.b32  	%r284, %r204, 2048;
	setp.eq.s32 	%p16, %r284, 0;
	@%p16 bra 	$L__BB0_31;
	ld.global.u32 	%r285, [%rd6+220];
	xor.b32  	%r338, %r338, %r285;
	ld.global.u32 	%r286, [%rd6+224];
	xor.b32  	%r337, %r337, %r286;
	ld.global.u32 	%r287, [%rd6+228];
	xor.b32  	%r336, %r336, %r287;
	ld.global.u32 	%r288, [%rd6+232];
	xor.b32  	%r335, %r335, %r288;
	ld.global.u32 	%r289, [%rd6+236];
	xor.b32  	%r334, %r334, %r289;
$L__BB0_31:
	and.b32  	%r291, %r204, 4096;
	setp.eq.s32 	%p17, %r291, 0;
	@%p17 bra 	$L__BB0_33;
	ld.global.u32 	%r292, [%rd6+240];
	xor.b32  	%r338, %r338, %r292;
	ld.global.u32 	%r293, [%rd6+244];
	xor.b32  	%r337, %r337, %r293;
	ld.global.u32 	%r294, [%rd6+248];
	xor.b32  	%r336, %r336, %r294;
	ld.global.u32 	%r295, [%rd6+252];
	xor.b32  	%r335, %r335, %r295;
	ld.global.u32 	%r296, [%rd6+256];
	xor.b32  	%r334, %r334, %r296;
$L__BB0_33:
	and.b32  	%r298, %r204, 8192;
	setp.eq.s32 	%p18, %r298, 0;
	@%p18 bra 	$L__BB0_35;
	ld.global.u32 	%r299, [%rd6+260];
	xor.b32  	%r338, %r338, %r299;
	ld.global.u32 	%r300, [%rd6+264];
	xor.b32  	%r337, %r337, %r300;
	ld.global.u32 	%r301, [%rd6+268];
	xor.b32  	%r336, %r336, %r301;
	ld.global.u32 	%r302, [%rd6+272];
	xor.b32  	%r335, %r335, %r302;
	ld.global.u32 	%r303, [%rd6+276];
	xor.b32  	%r334, %r334, %r303;
$L__BB0_35:
	and.b32  	%r305, %r204, 16384;
	setp.eq.s32 	%p19, %r305, 0;
	@%p19 bra 	$L__BB0_37;
	ld.global.u32 	%r306, [%rd6+280];
	xor.b32  	%r338, %r338, %r306;
	ld.global.u32 	%r307, [%rd6+284];
	xor.b32  	%r337, %r337, %r307;
	ld.global.u32 	%r308, [%rd6+288];
	xor.b32  	%r336, %r336, %r308;
	ld.global.u32 	%r309, [%rd6+292];
	xor.b32  	%r335, %r335, %r309;
	ld.global.u32 	%r310, [%rd6+296];
	xor.b32  	%r334, %r334, %r310;
$L__BB0_37:
	and.b32  	%r312, %r204, 32768;
	setp.eq.s32 	%p20, %r312, 0;
	@%p20 bra 	$L__BB0_39;
	ld.global.u32 	%r313, [%rd6+300];
	xor.b32  	%r338, %r338, %r313;
	ld.global.u32 	%r314, [%rd6+304];
	xor.b32  	%r337, %r337, %r314;
	ld.global.u32 	%r315, [%rd6+308];
	xor.b32  	%r336, %r336, %r315;
	ld.global.u32 	%r316, [%rd6+312];
	xor.b32  	%r335, %r335, %r316;
	ld.global.u32 	%r317, [%rd6+316];
	xor.b32  	%r334, %r334, %r317;
$L__BB0_39:
	add.s32 	%r333, %r333, 16;
	setp.ne.s32 	%p21, %r333, 32;
	@%p21 bra 	$L__BB0_7;
	mad.lo.s32 	%r318, %r327, -31, %r12;
	add.s32 	%r327, %r318, 1;
	setp.ne.s32 	%p22, %r327, 5;
	@%p22 bra 	$L__BB0_6;
	st.global.u32 	[%rd2+4], %r338;
	st.global.u32 	[%rd2+8], %r337;
	st.global.u32 	[%rd2+12], %r336;
	st.global.u32 	[%rd2+16], %r335;
	st.global.u32 	[%rd2+20], %r334;
	add.s32 	%r321, %r321, 1;
	setp.lt.u32 	%p23, %r321, %r3;
	@%p23 bra 	$L__BB0_5;
$L__BB0_42:
	shr.u64 	%rd7, %rd18, 2;
	add.s32 	%r320, %r320, 1;
	setp.gt.u64 	%p24, %rd18, 3;
	mov.u64 	%rd18, %rd7;
	@%p24 bra 	$L__BB0_3;
$L__BB0_43:
	mov.b32 	%r319, 0;
	st.global.v2.u32 	[%rd2+24], {%r319, %r319};
	st.global.u32 	[%rd2+32], %r319;
	mov.b64 	%rd17, 0;
	st.global.u64 	[%rd2+40], %rd17;
$L__BB0_44:
	ret;

}
	// .globl	prefix_sum_kernel
.visible .entry prefix_sum_kernel(
	.param .u64 .ptr .align 1 prefix_sum_kernel_param_0,
	.param .u32 prefix_sum_kernel_param_1
)
{


	ret;

}


// ===== COMPILED SASS (sm_100) =====

	.target	sm_100

	.elftype	@"ET_EXEC"


//--------------------- .note.nv.tkinfo           --------------------------
	.section	.note.nv.tkinfo,"",@"SHT_NOTE"
	.sectionflags	@"SHF_NOTE_NV_TKINFO"
	.tkinfo
        /*0018*/ 	.word	0x00000002
        /*0030*/ 	.string	""
        /*0030*/ 	.string	"ptxas"
        /*0030*/ 	.string	"Cuda compilation tools, release 13.0, V13.0.88"
        /*0030*/ 	.string	"Build cuda_13.0.r13.0/compiler.36424714_0"
        /*0030*/ 	.string	"-arch sm_100 -m 64 "



//--------------------- .note.nv.cuinfo           --------------------------
	.section	.note.nv.cuinfo,"",@"SHT_NOTE"
	.sectionflags	@"SHF_NOTE_NV_CUINFO"
        /*0018*/ 	.short	0x0002
        /*001a*/ 	.short	0x0064
        /*001c*/ 	.short	0x0082
	.zero		2


//--------------------- .nv.info                  --------------------------
	.section	.nv.info,"",@"SHT_CUDA_INFO"
	.align	4


	//----- nvinfo : EIATTR_REGCOUNT
	.align		4
        /*0000*/ 	.byte	0x04, 0x2f
        /*0002*/ 	.short	(.L_10 - .L_9)
	.align		4
.L_9:
        /*0004*/ 	.word	index@(init_rng_kernel)
        /*0008*/ 	.word	0x0000001f


	//----- nvinfo : EIATTR_FRAME_SIZE
	.align		4
.L_10:
        /*000c*/ 	.byte	0x04, 0x11
        /*000e*/ 	.short	(.L_12 - .L_11)
	.align		4
.L_11:
        /*0010*/ 	.word	index@(init_rng_kernel)
        /*0014*/ 	.word	0x00000000


	//----- nvinfo : EIATTR_REGCOUNT
	.align		4
.L_12:
        /*0018*/ 	.byte	0x04, 0x2f
        /*001a*/ 	.short	(.L_14 - .L_13)
	.align		4
.L_13:
        /*001c*/ 	.word	index@(prefix_sum_kernel)
        /*0020*/ 	.word	0x00000004


	//----- nvinfo : EIATTR_FRAME_SIZE
	.align		4
.L_14:
        /*0024*/ 	.byte	0x04, 0x11
        /*0026*/ 	.short	(.L_16 - .L_15)
	.align		4
.L_15:
        /*0028*/ 	.word	index@(prefix_sum_kernel)
        /*002c*/ 	.word	0x00000000


	//----- nvinfo : EIATTR_MIN_STACK_SIZE
	.align		4
.L_16:
        /*0030*/ 	.byte	0x04, 0x12
        /*0032*/ 	.short	(.L_18 - .L_17)
	.align		4
.L_17:
        /*0034*/ 	.word	index@(prefix_sum_kernel)
        /*0038*/ 	.word	0x00000000


	//----- nvinfo : EIATTR_MIN_STACK_SIZE
	.align		4
.L_18:
        /*003c*/ 	.byte	0x04, 0x12
        /*003e*/ 	.short	(.L_20 - .L_19)
	.align		4
.L_19:
        /*0040*/ 	.word	index@(init_rng_kernel)
        /*0044*/ 	.word	0x00000000
.L_20:


//--------------------- .nv.compat                --------------------------
	.section	.nv.compat,"",@"SHT_CUDA_COMPAT_INFO"
	.align	4
        /*0000*/ 	.byte	0x02, 0x09, 0x00, 0x00, 0x02, 0x02, 0x01, 0x00, 0x02, 0x05, 0x05, 0x00, 0x03, 0x07, 0x01, 0x01
        /*0010*/ 	.byte	0x02, 0x03, 0x00, 0x00, 0x02, 0x06, 0x01, 0x00, 0x04, 0x0b, 0x08, 0x00, 0x09, 0x00, 0x00, 0x00
        /*0020*/ 	.byte	0x00, 0x00, 0x00, 0x00


//--------------------- .nv.info.prefix_sum_kernel --------------------------
	.section	.nv.info.prefix_sum_kernel,"",@"SHT_CUDA_INFO"
	.sectionflags	@""
	.align	4


	//----- nvinfo : EIATTR_CUDA_API_VERSION
	.align		4
        /*0000*/ 	.byte	0x04, 0x37
        /*0002*/ 	.short	(.L_22 - .L_21)
.L_21:
        /*0004*/ 	.word	0x00000082


	//----- nvinfo : EIATTR_KPARAM_INFO
	.align		4
.L_22:
        /*0008*/ 	.byte	0x04, 0x17
        /*000a*/ 	.short	(.L_24 - .L_23)
.L_23:
        /*000c*/ 	.word	0x00000000
        /*0010*/ 	.short	0x0001
        /*0012*/ 	.short	0x0008
        /*0014*/ 	.byte	0x00, 0xf0, 0x11, 0x00


	//----- nvinfo : EIATTR_KPARAM_INFO
	.align		4
.L_24:
        /*0018*/ 	.byte	0x04, 0x17
        /*001a*/ 	.short	(.L_26 - .L_25)
.L_25:
        /*001c*/ 	.word	0x00000000
        /*0020*/ 	.short	0x0000
        /*0022*/ 	.short	0x0000
        /*0024*/ 	.byte	0x00, 0xf5, 0x21, 0x00


	//----- nvinfo : EIATTR_SPARSE_MMA_MASK
	.align		4
.L_26:
        /*0028*/ 	.byte	0x03, 0x50
        /*002a*/ 	.short	0x0000


	//----- nvinfo : EIATTR_MAXREG_COUNT
	.align		4
        /*002c*/ 	.byte	0x03, 0x1b
        /*002e*/ 	.short	0x00ff


	//----- nvinfo : EIATTR_MERCURY_ISA_VERSION
	.align		4
        /*0030*/ 	.byte	0x03, 0x5f
        /*0032*/ 	.short	0x0101


	//----- nvinfo : EIATTR_VRC_CTA_INIT_COUNT
	.align		4
        /*0034*/ 	.byte	0x02, 0x4a
	.zero		1
	.zero		1


	//----- nvinfo : EIATTR_EXIT_INSTR_OFFSETS
	.align		4
        /*0038*/ 	.byte	0x04, 0x1c
        /*003a*/ 	.short	(.L_28 - .L_27)


	//   ....[0]....
.L_27:
        /*003c*/ 	.word	0x00000010


	//----- nvinfo : EIATTR_CBANK_PARAM_SIZE
	.align		4
.L_28:
        /*0040*/ 	.byte	0x03, 0x19
        /*0042*/ 	.short	0x000c


	//----- nvinfo : EIATTR_PARAM_CBANK
	.align		4
        /*0044*/ 	.byte	0x04, 0x0a
        /*0046*/ 	.short	(.L_30 - .L_29)
	.align		4
.L_29:
        /*0048*/ 	.word	index@(.nv.constant0.prefix_sum_kernel)
        /*004c*/ 	.short	0x0380
        /*004e*/ 	.short	0x000c


	//----- nvinfo : EIATTR_SW_WAR
	.align		4
.L_30:
        /*0050*/ 	.byte	0x04, 0x36
        /*0052*/ 	.short	(.L_32 - .L_31)
.L_31:
        /*0054*/ 	.word	0x00000008
.L_32:


//--------------------- .nv.info.init_rng_kernel  --------------------------
	.section	.nv.info.init_rng_kernel,"",@"SHT_CUDA_INFO"
	.sectionflags	@""
	.align	4


	//----- nvinfo : EIATTR_CUDA_API_VERSION
	.align		4
        /*0000*/ 	.byte	0x04, 0x37
        /*0002*/ 	.short	(.L_34 - .L_33)
.L_33:
        /*0004*/ 	.word	0x00000082


	//----- nvinfo : EIATTR_KPARAM_INFO
	.align		4
.L_34:
        /*0008*/ 	.byte	0x04, 0x17
        /*000a*/ 	.short	(.L_36 - .L_35)
.L_35:
        /*000c*/ 	.word	0x00000000
        /*0010*/ 	.short	0x0002
        /*0012*/ 	.short	0x0010
        /*0014*/ 	.byte	0x00, 0xf0, 0x11, 0x00


	//----- nvinfo : EIATTR_KPARAM_INFO
	.align		4
.L_36:
        /*0018*/ 	.byte	0x04, 0x17
        /*001a*/ 	.short	(.L_38 - .L_37)
.L_37:
        /*001c*/ 	.word	0x00000000
        /*0020*/ 	.short	0x0001
        /*0022*/ 	.short	0x0008
        /*0024*/ 	.byte	0x00, 0xf0, 0x21, 0x00


	//----- nvinfo : EIATTR_KPARAM_INFO
	.align		4
.L_38:
        /*0028*/ 	.byte	0x04, 0x17
        /*002a*/ 	.short	(.L_40 - .L_39)
.L_39:
        /*002c*/ 	.word	0x00000000
        /*0030*/ 	.short	0x0000
        /*0032*/ 	.short	0x0000
        /*0034*/ 	.byte	0x00, 0xf5, 0x21, 0x00


	//----- nvinfo : EIATTR_SPARSE_MMA_MASK
	.align		4
.L_40:
        /*0038*/ 	.byte	0x03, 0x50
        /*003a*/ 	.short	0x0000


	//----- nvinfo : EIATTR_MAXREG_COUNT
	.align		4
        /*003c*/ 	.byte	0x03, 0x1b
        /*003e*/ 	.short	0x00ff


	//----- nvinfo : EIATTR_MERCURY_ISA_VERSION
	.align		4
        /*0040*/ 	.byte	0x03, 0x5f
        /*0042*/ 	.short	0x0101


	//----- nvinfo : EIATTR_VRC_CTA_INIT_COUNT
	.align		4
        /*0044*/ 	.byte	0x02, 0x4a
	.zero		1
	.zero		1


	//----- nvinfo : EIATTR_EXIT_INSTR_OFFSETS
	.align		4
        /*0048*/ 	.byte	0x04, 0x1c
        /*004a*/ 	.short	(.L_42 - .L_41)


	//   ....[0]....
.L_41:
        /*004c*/ 	.word	0x00000070


	//   ....[1]....
        /*0050*/ 	.word	0x00000f00


	//----- nvinfo : EIATTR_CRS_STACK_SIZE
	.align		4
.L_42:
        /*0054*/ 	.byte	0x04, 0x1e
        /*0056*/ 	.short	(.L_44 - .L_43)
.L_43:
        /*0058*/ 	.word	0x00000000


	//----- nvinfo : EIATTR_CBANK_PARAM_SIZE
	.align		4
.L_44:
        /*005c*/ 	.byte	0x03, 0x19
        /*005e*/ 	.short	0x0014


	//----- nvinfo : EIATTR_PARAM_CBANK
	.align		4
        /*0060*/ 	.byte	0x04, 0x0a
        /*0062*/ 	.short	(.L_46 - .L_45)
	.align		4
.L_45:
        /*0064*/ 	.word	index@(.nv.constant0.init_rng_kernel)
        /*0068*/ 	.short	0x0380
        /*006a*/ 	.short	0x0014


	//----- nvinfo : EIATTR_SW_WAR
	.align		4
.L_46:
        /*006c*/ 	.byte	0x04, 0x36
        /*006e*/ 	.short	(.L_48 - .L_47)
.L_47:
        /*0070*/ 	.word	0x00000008
.L_48:


//--------------------- .nv.callgraph             --------------------------
	.section	.nv.callgraph,"",@"SHT_CUDA_CALLGRAPH"
	.align	4
	.sectionentsize	8
	.align		4
        /*0000*/ 	.word	0x00000000
	.align		4
        /*0004*/ 	.word	0xffffffff
	.align		4
        /*0008*/ 	.word	0x00000000
	.align		4
        /*000c*/ 	.word	0xfffffffe
	.align		4
        /*0010*/ 	.word	0x00000000
	.align		4
        /*0014*/ 	.word	0xfffffffd
	.align		4
        /*0018*/ 	.word	0x00000000
	.align		4
        /*001c*/ 	.word	0xfffffffc


//--------------------- .nv.constant4             --------------------------
	.section	.nv.constant4,"a",@progbits
	.align	8
	.align		8
.nv.constant4:
        /*0000*/ 	.dword	precalc_xorwow_matrix
	.align		8
        /*0008*/ 	.dword	precalc_xorwow_offset_matrix
	.align		8
        /*0010*/ 	.dword	mrg32k3aM1
	.align		8
        /*0018*/ 	.dword	mrg32k3aM2
	.align		8
        /*0020*/ 	.dword	mrg32k3aM1SubSeq
	.align		8
        /*0028*/ 	.dword	mrg32k3aM2SubSeq
	.align		8
        /*0030*/ 	.dword	mrg32k3aM1Seq
	.align		8
        /*0038*/ 	.dword	mrg32k3aM2Seq


//--------------------- .nv.constant3             --------------------------
	.section	.nv.constant3,"a",@progbits
	.align	8
.nv.constant3:
	.type		__cr_lgamma_table,@object
	.size		__cr_lgamma_table,(.L_8 - __cr_lgamma_table)
__cr_lgamma_table:
        /*0000*/ 	.byte	0x00, 0x00, 0x00, 0x00, 0x00, 0x00, 0x00, 0x00, 0x00, 0x00, 0x00, 0x00, 0x00, 0x00, 0x00, 0x00
        /*0010*/ 	.byte	0xef, 0x39, 0xfa, 0xfe, 0x42, 0x2e, 0xe6, 0x3f, 0x02, 0x20, 0x2a, 0xfa, 0x0b, 0xab, 0xfc, 0x3f
        /*0020*/ 	.byte	0xf9, 0x2c, 0x92, 0x7c, 0xa7, 0x6c, 0x09, 0x40, 0xc9, 0x79, 0x44, 0x3c, 0x64, 0x26, 0x13, 0x40
        /*0030*/ 	.byte	0xca, 0x01, 0xcf, 0x3a, 0x27, 0x51, 0x1a, 0x40, 0x30, 0xcc, 0x2d, 0xf3, 0xe1, 0x0c, 0x21, 0x40
        /*0040*/ 	.byte	0x0d, 0xb7, 0xfc, 0x82, 0x8e, 0x35, 0x25, 0x40
.L_8:


//--------------------- .text.prefix_sum_kernel   --------------------------
	.section	.text.prefix_sum_kernel,"ax",@progbits
	.align	128
        .global         prefix_sum_kernel
        .type           prefix_sum_kernel,@function
        .size           prefix_sum_kernel,(.L_x_10 - prefix_sum_kernel)
        .other          prefix_sum_kernel,@"STO_CUDA_ENTRY STV_DEFAULT"
prefix_sum_kernel:
.text.prefix_sum_kernel:
[----:B------:R-:W-:Y:S01]  /*0000*/  LDC R1, c[0x0][0x37c] ;  /* 0x0000df00ff017b82 */ /* 0x000fe20000000800 */
[----:B------:R-:W-:Y:S05]  /*0010*/  EXIT ;  /* 0x000000000000794d */ /* 0x000fea0003800000 */
.L_x_0:
[----:B------:R-:W-:-:S00]  /*0020*/  BRA `(.L_x_0) ;  /* 0xfffffffc00fc7947 */ /* 0x000fc0000383ffff */
[----:B------:R-:W-:-:S00]  /*0030*/  NOP ;  /* 0x0000000000007918 */ /* 0x000fc00000000000 */
        /* <DEDUP_REMOVED lines=12> */
.L_x_10:


//--------------------- .text.init_rng_kernel     --------------------------
	.section	.text.init_rng_kernel,"ax",@progbits
	.align	128
        .global         init_rng_kernel
        .type           init_rng_kernel,@function
        .size           init_rng_kernel,(.L_x_11 - init_rng_kernel)
        .other          init_rng_kernel,@"STO_CUDA_ENTRY STV_DEFAULT"
init_rng_kernel:
.text.init_rng_kernel:
[----:B------:R-:W-:Y:S01]  /*0000*/  LDC R1, c[0x0][0x37c] ;  /* 0x0000df00ff017b82 */ /* 0x000fe20000000800 */
[----:B------:R-:W0:Y:S07]  /*0010*/  S2R R0, SR_TID.X ;  /* 0x0000000000007919 */ /* 0x000e2e0000002100 */
[----:B------:R-:W0:Y:S01]  /*0020*/  S2UR UR4, SR_CTAID.X ;  /* 0x00000000000479c3 */ /* 0x000e220000002500 */
[----:B------:R-:W1:Y:S07]  /*0030*/  LDCU UR5, c[0x0][0x390] ;  /* 0x00007200ff0577ac */ /* 0x000e6e0008000800 */
[----:B------:R-:W0:Y:S02]  /*0040*/  LDC R13, c[0x0][0x360] ;  /* 0x0000d800ff0d7b82 */ /* 0x000e240000000800 */
[----:B0-----:R-:W-:-:S05]  /*0050*/  IMAD R13, R13, UR4, R0 ;  /* 0x000000040d0d7c24 */ /* 0x001fca000f8e0200 */
[----:B-1----:R-:W-:-:S13]  /*0060*/  ISETP.GE.AND P0, PT, R13, UR5, PT ;  /* 0x000000050d007c0c */ /* 0x002fda000bf06270 */
[----:B------:R-:W-:Y:S05]  /*0070*/  @P0 EXIT ;  /* 0x000000000000094d */ /* 0x000fea0003800000 */
[----:B------:R-:W0:Y:S01]  /*0080*/  LDC.64 R2, c[0x0][0x388] ;  /* 0x0000e200ff027b82 */ /* 0x000e220000000a00 */
[----:B------:R-:W1:Y:S01]  /*0090*/  LDCU.64 UR4, c[0x0][0x358] ;  /* 0x00006b00ff0477ac */ /* 0x000e620008000a00 */
[----:B------:R-:W-:Y:S01]  /*00a0*/  ISETP.NE.AND P0, PT, R13, RZ, PT ;  /* 0x000000ff0d00720c */ /* 0x000fe20003f05270 */
[----:B------:R-:W-:Y:S05]  /*00b0*/  BSSY.RECONVERGENT B0, `(.L_x_1) ;  /* 0x00000e1000007945 */ /* 0x000fea0003800200 */
[----:B------:R-:W2:Y:S01]  /*00c0*/  LDC.64 R6, c[0x0][0x380] ;  /* 0x0000e000ff067b82 */ /* 0x000ea20000000a00 */
[----:B0-----:R-:W-:Y:S02]  /*00d0*/  LOP3.LUT R0, R2, 0xaad26b49, RZ, 0x3c, !PT ;  /* 0xaad26b4902007812 */ /* 0x001fe400078e3cff */
[----:B------:R-:W-:-:S03]  /*00e0*/  LOP3.LUT R2, R3, 0xf7dcefdd, RZ, 0x3c, !PT ;  /* 0xf7dcefdd03027812 */ /* 0x000fc600078e3cff */
[----:B------:R-:W-:Y:S02]  /*00f0*/  IMAD R0, R0, 0x4182bed5, RZ ;  /* 0x4182bed500007824 */ /* 0x000fe400078e02ff */
[----:B------:R-:W-:Y:S02]  /*0100*/  IMAD R3, R2, -0x658354e5, RZ ;  /* 0x9a7cab1b02037824 */ /* 0x000fe400078e02ff */
[----:B--2---:R-:W-:Y:S01]  /*0110*/  IMAD.WIDE R6, R13, 0x30, R6 ;  /* 0x000000300d067825 */ /* 0x004fe200078e0206 */
[C---:B------:R-:W-:Y:S02]  /*0120*/  LOP3.LUT R8, R0.reuse, 0x159a55e5, RZ, 0x3c, !PT ;  /* 0x159a55e500087812 */ /* 0x040fe400078e3cff */
[C---:B------:R-:W-:Y:S01]  /*0130*/  IADD3 R4, PT, PT, R0.reuse, 0x64f0c9, R3 ;  /* 0x0064f0c900047810 */ /* 0x040fe20007ffe003 */
[C---:B------:R-:W-:Y:S01]  /*0140*/  VIADD R5, R0.reuse, 0x75bcd15 ;  /* 0x075bcd1500057836 */ /* 0x040fe20000000000 */
[----:B------:R-:W-:Y:S01]  /*0150*/  LOP3.LUT R10, R3, 0x5491333, RZ, 0x3c, !PT ;  /* 0x05491333030a7812 */ /* 0x000fe200078e3cff */
[----:B------:R-:W-:-:S02]  /*0160*/  VIADD R11, R0, 0x583f19 ;  /* 0x00583f19000b7836 */ /* 0x000fc40000000000 */
[----:B------:R-:W-:Y:S01]  /*0170*/  VIADD R9, R3, 0x1f123bb5 ;  /* 0x1f123bb503097836 */ /* 0x000fe20000000000 */
[----:B-1----:R0:W-:Y:S04]  /*0180*/  STG.E.64 desc[UR4][R6.64], R4 ;  /* 0x0000000406007986 */ /* 0x0021e8000c101b04 */
[----:B------:R0:W-:Y:S04]  /*0190*/  STG.E.64 desc[UR4][R6.64+0x8], R8 ;  /* 0x0000080806007986 */ /* 0x0001e8000c101b04 */
[----:B------:R0:W-:Y:S01]  /*01a0*/  STG.E.64 desc[UR4][R6.64+0x10], R10 ;  /* 0x0000100a06007986 */ /* 0x0001e2000c101b04 */
[----:B------:R-:W-:Y:S05]  /*01b0*/  @!P0 BRA `(.L_x_2) ;  /* 0x0000000c00408947 */ /* 0x000fea0003800000 */
[----:B------:R-:W-:Y:S01]  /*01c0*/  SHF.R.S32.HI R0, RZ, 0x1f, R13 ;  /* 0x0000001fff007819 */ /* 0x000fe2000001140d */
[----:B------:R-:W-:-:S07]  /*01d0*/  IMAD.MOV.U32 R12, RZ, RZ, RZ ;  /* 0x000000ffff0c7224 */ /* 0x000fce00078e00ff */
.L_x_8:
[----:B-1----:R-:W-:Y:S01]  /*01e0*/  LOP3.LUT R2, R13, 0x3, RZ, 0xc0, !PT ;  /* 0x000000030d027812 */ /* 0x002fe200078ec0ff */
[----:B------:R-:W-:Y:S03]  /*01f0*/  BSSY.RECONVERGENT B1, `(.L_x_3) ;  /* 0x00000c6000017945 */ /* 0x000fe60003800200 */
[----:B------:R-:W-:-:S04]  /*0200*/  ISETP.NE.U32.AND P0, PT, R2, RZ, PT ;  /* 0x000000ff0200720c */ /* 0x000fc80003f05070 */
[----:B------:R-:W-:-:S13]  /*0210*/  ISETP.NE.AND.EX P0, PT, RZ, RZ, PT, P0 ;  /* 0x000000ffff00720c */ /* 0x000fda0003f05300 */
[----:B------:R-:W-:Y:S05]  /*0220*/  @!P0 BRA `(.L_x_4) ;  /* 0x0000000c00088947 */ /* 0x000fea0003800000 */
[----:B0-----:R-:W0:Y:S01]  /*0230*/  LDC.64 R8, c[0x4][RZ] ;  /* 0x01000000ff087b82 */ /* 0x001e220000000a00 */
[----:B------:R-:W-:Y:S02]  /*0240*/  IMAD.MOV.U32 R14, RZ, RZ, RZ ;  /* 0x000000ffff0e7224 */ /* 0x000fe400078e00ff */
[----:B0-----:R-:W-:-:S07]  /*0250*/  IMAD.WIDE.U32 R8, R12, 0xc80, R8 ;  /* 0x00000c800c087825 */ /* 0x001fce00078e0008 */
.L_x_7:
[----:B-1----:R-:W-:Y:S01]  /*0260*/  IMAD.MOV.U32 R15, RZ, RZ, RZ ;  /* 0x000000ffff0f7224 */ /* 0x002fe200078e00ff */
[----:B------:R-:W-:Y:S01]  /*0270*/  CS2R R2, SRZ ;  /* 0x0000000000027805 */ /* 0x000fe2000001ff00 */
[----:B------:R-:W-:Y:S01]  /*0280*/  IMAD.MOV.U32 R17, RZ, RZ, RZ ;  /* 0x000000ffff117224 */ /* 0x000fe200078e00ff */
[----:B------:R-:W-:-:S07]  /*0290*/  CS2R R4, SRZ ;  /* 0x0000000000047805 */ /* 0x000fce000001ff00 */
.L_x_6:
[----:B------:R-:W-:-:S05]  /*02a0*/  IMAD.WIDE.U32 R10, R17, 0x4, R6 ;  /* 0x00000004110a7825 */ /* 0x000fca00078e0006 */
[----:B------:R0:W5:Y:S01]  /*02b0*/  LDG.E R16, desc[UR4][R10.64+0x4] ;  /* 0x000004040a107981 */ /* 0x000162000c1e1900 */
[----:B------:R-:W-:-:S07]  /*02c0*/  IMAD.MOV.U32 R19, RZ, RZ, RZ ;  /* 0x000000ffff137224 */ /* 0x000fce00078e00ff */
.L_x_5:
[----:B-----5:R-:W-:Y:S01]  /*02d0*/  SHF.R.U32.HI R24, RZ, R19, R16 ;  /* 0x00000013ff187219 */ /* 0x020fe20000011610 */
[----:B0-----:R-:W-:-:S03]  /*02e0*/  IMAD.SHL.U32 R10, R17, 0x20, RZ ;  /* 0x00000020110a7824 */ /* 0x001fc600078e00ff */
[----:B------:R-:W-:Y:S01]  /*02f0*/  LOP3.LUT R11, R24, 0x1, RZ, 0xc0, !PT ;  /* 0x00000001180b7812 */ /* 0x000fe200078ec0ff */
[----:B------:R-:W-:-:S03]  /*0300*/  IMAD.IADD R10, R10, 0x1, R19 ;  /* 0x000000010a0a7824 */ /* 0x000fc600078e0213 */
[----:B------:R-:W-:Y:S01]  /*0310*/  ISETP.NE.U32.AND P0, PT, R11, 0x1, PT ;  /* 0x000000010b00780c */ /* 0x000fe20003f05070 */
[----:B------:R-:W-:-:S03]  /*0320*/  IMAD R11, R10, 0x5, RZ ;  /* 0x000000050a0b7824 */ /* 0x000fc600078e02ff */
[----:B------:R-:W-:Y:S01]  /*0330*/  R2P PR, R24, 0x7e ;  /* 0x0000007e18007804 */ /* 0x000fe20000000000 */
[----:B------:R-:W-:-:S08]  /*0340*/  IMAD.WIDE.U32 R10, R11, 0x4, R8 ;  /* 0x000000040b0a7825 */ /* 0x000fd000078e0008 */
[----:B------:R-:W2:Y:S04]  /*0350*/  @!P0 LDG.E R18, desc[UR4][R10.64] ;  /* 0x000000040a128981 */ /* 0x000ea8000c1e1900 */
[----:B------:R-:W3:Y:S04]  /*0360*/  @!P0 LDG.E R20, desc[UR4][R10.64+0x10] ;  /* 0x000010040a148981 */ /* 0x000ee8000c1e1900 */
[----:B------:R-:W4:Y:S04]  /*0370*/  @P1 LDG.E R22, desc[UR4][R10.64+0x14] ;  /* 0x000014040a161981 */ /* 0x000f28000c1e1900 */
[----:B------:R-:W4:Y:S04]  /*0380*/  @P2 LDG.E R26, desc[UR4][R10.64+0x28] ;  /* 0x000028040a1a2981 */ /* 0x000f28000c1e1900 */
[----:B------:R-:W4:Y:S04]  /*0390*/  @!P0 LDG.E R21, desc[UR4][R10.64+0x4] ;  /* 0x000004040a158981 */ /* 0x000f28000c1e1900 */
[----:B------:R-:W4:Y:S04]  /*03a0*/  @!P0 LDG.E R23, desc[UR4][R10.64+0xc] ;  /* 0x00000c040a178981 */ /* 0x000f28000c1e1900 */
[----:B------:R-:W4:Y:S04]  /*03b0*/  @P1 LDG.E R25, desc[UR4][R10.64+0x18] ;  /* 0x000018040a191981 */ /* 0x000f28000c1e1900 */
[----:B------:R-:W4:Y:S04]  /*03c0*/  @P3 LDG.E R28, desc[UR4][R10.64+0x3c] ;  /* 0x00003c040a1c3981 */ /* 0x000f28000c1e1900 */
[----:B------:R-:W4:Y:S01]  /*03d0*/  @P6 LDG.E R27, desc[UR4][R10.64+0x7c] ;  /* 0x00007c040a1b6981 */ /* 0x000f22000c1e1900 */
[----:B--2---:R-:W-:-:S03]  /*03e0*/  @!P0 LOP3.LUT R15, R15, R18, RZ, 0x3c, !PT ;  /* 0x000000120f0f8212 */ /* 0x004fc600078e3cff */
[----:B------:R-:W2:Y:S01]  /*03f0*/  @!P0 LDG.E R18, desc[UR4][R10.64+0x8] ;  /* 0x000008040a128981 */ /* 0x000ea2000c1e1900 */
[----:B---3--:R-:W-:-:S03]  /*0400*/  @!P0 LOP3.LUT R3, R3, R20, RZ, 0x3c, !PT ;  /* 0x0000001403038212 */ /* 0x008fc600078e3cff */
[----:B------:R-:W3:Y:S01]  /*0410*/  @P1 LDG.E R20, desc[UR4][R10.64+0x24] ;  /* 0x000024040a141981 */ /* 0x000ee2000c1e1900 */
[----:B----4-:R-:W-:-:S03]  /*0420*/  @P1 LOP3.LUT R15, R15, R22, RZ, 0x3c, !PT ;  /* 0x000000160f0f1212 */ /* 0x010fc600078e3cff */
[----:B------:R-:W4:Y:S01]  /*0430*/  @P2 LDG.E R22, desc[UR4][R10.64+0x38] ;  /* 0x000038040a162981 */ /* 0x000f22000c1e1900 */
[----:B------:R-:W-:-:S03]  /*0440*/  @P2 LOP3.LUT R15, R15, R26, RZ, 0x3c, !PT ;  /* 0x0000001a0f0f2212 */ /* 0x000fc600078e3cff */
[----:B------:R-:W4:Y:S01]  /*0450*/  @P4 LDG.E R26, desc[UR4][R10.64+0x50] ;  /* 0x000050040a1a4981 */ /* 0x000f22000c1e1900 */
[----:B------:R-:W-:-:S03]  /*0460*/  @!P0 LOP3.LUT R4, R4, R21, RZ, 0x3c, !PT ;  /* 0x0000001504048212 */ /* 0x000fc600078e3cff */
[----:B------:R-:W4:Y:S01]  /*0470*/  @P1 LDG.E R21, desc[UR4][R10.64+0x20] ;  /* 0x000020040a151981 */ /* 0x000f22000c1e1900 */
[----:B------:R-:W-:-:S03]  /*0480*/  @!P0 LOP3.LUT R2, R2, R23, RZ, 0x3c, !PT ;  /* 0x0000001702028212 */ /* 0x000fc600078e3cff */
[----:B------:R-:W4:Y:S01]  /*0490*/  @P2 LDG.E R23, desc[UR4][R10.64+0x2c] ;  /* 0x00002c040a172981 */ /* 0x000f22000c1e1900 */
[----:B------:R-:W-:-:S03]  /*04a0*/  @P1 LOP3.LUT R4, R4, R25, RZ, 0x3c, !PT ;  /* 0x0000001904041212 */ /* 0x000fc600078e3cff */
[----:B------:R-:W4:Y:S01]  /*04b0*/  @P2 LDG.E R25, desc[UR4][R10.64+0x34] ;  /* 0x000034040a192981 */ /* 0x000f22000c1e1900 */
[----:B--2---:R-:W-:-:S03]  /*04c0*/  @!P0 LOP3.LUT R5, R5, R18, RZ, 0x3c, !PT ;  /* 0x0000001205058212 */ /* 0x004fc600078e3cff */
[----:B------:R-:W2:Y:S01]  /*04d0*/  @P1 LDG.E R18, desc[UR4][R10.64+0x1c] ;  /* 0x00001c040a121981 */ /* 0x000ea2000c1e1900 */
[----:B---3--:R-:W-:-:S03]  /*04e0*/  @P1 LOP3.LUT R3, R3, R20, RZ, 0x3c, !PT ;  /* 0x0000001403031212 */ /* 0x008fc600078e3cff */
[----:B------:R-:W3:Y:S01]  /*04f0*/  @P2 LDG.E R20, desc[UR4][R10.64+0x30] ;  /* 0x000030040a142981 */ /* 0x000ee2000c1e1900 */
[----:B----4-:R-:W-:-:S03]  /*0500*/  @P2 LOP3.LUT R3, R3, R22, RZ, 0x3c, !PT ;  /* 0x0000001603032212 */ /* 0x010fc600078e3cff */
[----:B------:R-:W4:Y:S01]  /*0510*/  @P3 LDG.E R22, desc[UR4][R10.64+0x4c] ;  /* 0x00004c040a163981 */ /* 0x000f22000c1e1900 */
[----:B------:R-:W-:-:S04]  /*0520*/  @P3 LOP3.LUT R15, R15, R28, RZ, 0x3c, !PT ;  /* 0x0000001c0f0f3212 */ /* 0x000fc800078e3cff */
[----:B------:R-:W-:Y:S02]  /*0530*/  @P4 LOP3.LUT R15, R15, R26, RZ, 0x3c, !PT ;  /* 0x0000001a0f0f4212 */ /* 0x000fe400078e3cff */
[----:B------:R-:W-:Y:S01]  /*0540*/  @P1 LOP3.LUT R2, R2, R21, RZ, 0x3c, !PT ;  /* 0x0000001502021212 */ /* 0x000fe200078e3cff */
[----:B------:R-:W4:Y:S04]  /*0550*/  @P5 LDG.E R26, desc[UR4][R10.64+0x64] ;  /* 0x000064040a1a5981 */ /* 0x000f28000c1e1900 */
[----:B------:R-:W4:Y:S01]  /*0560*/  @P3 LDG.E R21, desc[UR4][R10.64+0x40] ;  /* 0x000040040a153981 */ /* 0x000f22000c1e1900 */
[----:B------:R-:W-:Y:S02]  /*0570*/  @P2 LOP3.LUT R4, R4, R23, RZ, 0x3c, !PT ;  /* 0x0000001704042212 */ /* 0x000fe400078e3cff */
[----:B------:R-:W-:Y:S01]  /*0580*/  @P2 LOP3.LUT R2, R2, R25, RZ, 0x3c, !PT ;  /* 0x0000001902022212 */ /* 0x000fe200078e3cff */
[----:B------:R-:W4:Y:S04]  /*0590*/  @P3 LDG.E R23, desc[UR4][R10.64+0x48] ;  /* 0x000048040a173981 */ /* 0x000f28000c1e1900 */
[----:B------:R-:W4:Y:S01]  /*05a0*/  @P4 LDG.E R25, desc[UR4][R10.64+0x54] ;  /* 0x000054040a194981 */ /* 0x000f22000c1e1900 */
[----:B--2---:R-:W-:-:S03]  /*05b0*/  @P1 LOP3.LUT R5, R5, R18, RZ, 0x3c, !PT ;  /* 0x0000001205051212 */ /* 0x004fc600078e3cff */
[----:B------:R-:W2:Y:S01]  /*05c0*/  @P3 LDG.E R18, desc[UR4][R10.64+0x44] ;  /* 0x000044040a123981 */ /* 0x000ea2000c1e1900 */
[----:B---3--:R-:W-:-:S03]  /*05d0*/  @P2 LOP3.LUT R5, R5, R20, RZ, 0x3c, !PT ;  /* 0x0000001405052212 */ /* 0x008fc600078e3cff */
[----:B------:R-:W3:Y:S01]  /*05e0*/  @P4 LDG.E R20, desc[UR4][R10.64+0x58] ;  /* 0x000058040a144981 */ /* 0x000ee2000c1e1900 */
[----:B----4-:R-:W-:-:S03]  /*05f0*/  @P3 LOP3.LUT R3, R3, R22, RZ, 0x3c, !PT ;  /* 0x0000001603033212 */ /* 0x010fc600078e3cff */
[----:B------:R-:W4:Y:S01]  /*0600*/  @P4 LDG.E R22, desc[UR4][R10.64+0x60] ;  /* 0x000060040a164981 */ /* 0x000f22000c1e1900 */
[----:B------:R-:W-:Y:S02]  /*0610*/  LOP3.LUT P0, RZ, R24, 0x80, RZ, 0xc0, !PT ;  /* 0x0000008018ff7812 */ /* 0x000fe4000780c0ff */
[----:B------:R-:W-:Y:S02]  /*0620*/  @P5 LOP3.LUT R15, R15, R26, RZ, 0x3c, !PT ;  /* 0x0000001a0f0f5212 */ /* 0x000fe400078e3cff */
[----:B------:R-:W4:Y:S01]  /*0630*/  @P6 LDG.E R26, desc[UR4][R10.64+0x78] ;  /* 0x000078040a1a6981 */ /* 0x000f22000c1e1900 */
[----:B------:R-:W-:-:S03]  /*0640*/  @P3 LOP3.LUT R4, R4, R21, RZ, 0x3c, !PT ;  /* 0x0000001504043212 */ /* 0x000fc600078e3cff */
[----:B------:R-:W4:Y:S01]  /*0650*/  @P4 LDG.E R21, desc[UR4][R10.64+0x5c] ;  /* 0x00005c040a154981 */ /* 0x000f22000c1e1900 */
[----:B------:R-:W-:-:S03]  /*0660*/  @P3 LOP3.LUT R2, R2, R23, RZ, 0x3c, !PT ;  /* 0x0000001702023212 */ /* 0x000fc600078e3cff */
[----:B------:R-:W4:Y:S01]  /*0670*/  @P5 LDG.E R23, desc[UR4][R10.64+0x68] ;  /* 0x000068040a175981 */ /* 0x000f22000c1e1900 */
[----:B------:R-:W-:-:S03]  /*0680*/  @P4 LOP3.LUT R4, R4, R25, RZ, 0x3c, !PT ;  /* 0x0000001904044212 */ /* 0x000fc600078e3cff */
[----:B------:R-:W4:Y:S01]  /*0690*/  @P5 LDG.E R25, desc[UR4][R10.64+0x70] ;  /* 0x000070040a195981 */ /* 0x000f22000c1e1900 */
[----:B--2---:R-:W-:-:S03]  /*06a0*/  @P3 LOP3.LUT R5, R5, R18, RZ, 0x3c, !PT ;  /* 0x0000001205053212 */ /* 0x004fc600078e3cff */
[----:B------:R-:W2:Y:S01]  /*06b0*/  @P5 LDG.E R18, desc[UR4][R10.64+0x6c] ;  /* 0x00006c040a125981 */ /* 0x000ea2000c1e1900 */
[----:B---3--:R-:W-:-:S03]  /*06c0*/  @P4 LOP3.LUT R5, R5, R20, RZ, 0x3c, !PT ;  /* 0x0000001405054212 */ /* 0x008fc600078e3cff */
[----:B------:R-:W3:Y:S01]  /*06d0*/  @P5 LDG.E R20, desc[UR4][R10.64+0x74] ;  /* 0x000074040a145981 */ /* 0x000ee2000c1e1900 */
[----:B----4-:R-:W-:-:S03]  /*06e0*/  @P4 LOP3.LUT R3, R3, R22, RZ, 0x3c, !PT ;  /* 0x0000001603034212 */ /* 0x010fc600078e3cff */
[----:B------:R-:W4:Y:S01]  /*06f0*/  @P0 LDG.E R22, desc[UR4][R10.64+0x8c] ;  /* 0x00008c040a160981 */ /* 0x000f22000c1e1900 */
[----:B------:R-:W-:-:S03]  /*0700*/  @P6 LOP3.LUT R15, R15, R26, RZ, 0x3c, !PT ;  /* 0x0000001a0f0f6212 */ /* 0x000fc600078e3cff */
        /* <DEDUP_REMOVED lines=13> */
[----:B------:R-:W-:Y:S02]  /*07e0*/  @P6 LOP3.LUT R4, R4, R27, RZ, 0x3c, !PT ;  /* 0x0000001b04046212 */ /* 0x000fe400078e3cff */
[----:B------:R-:W-:Y:S02]  /*07f0*/  @P6 LOP3.LUT R2, R2, R21, RZ, 0x3c, !PT ;  /* 0x0000001502026212 */ /* 0x000fe400078e3cff */
[----:B------:R-:W-:Y:S02]  /*0800*/  @P0 LOP3.LUT R4, R4, R23, RZ, 0x3c, !PT ;  /* 0x0000001704040212 */ /* 0x000fe400078e3cff */
[----:B------:R-:W-:Y:S02]  /*0810*/  @P0 LOP3.LUT R2, R2, R25, RZ, 0x3c, !PT ;  /* 0x0000001902020212 */ /* 0x000fe400078e3cff */
[----:B--2---:R-:W-:Y:S02]  /*0820*/  @P6 LOP3.LUT R5, R5, R18, RZ, 0x3c, !PT ;  /* 0x0000001205056212 */ /* 0x004fe400078e3cff */
[----:B---3--:R-:W-:-:S02]  /*0830*/  @P6 LOP3.LUT R3, R3, R20, RZ, 0x3c, !PT ;  /* 0x0000001403036212 */ /* 0x008fc400078e3cff */
[----:B----4-:R-:W-:Y:S02]  /*0840*/  @P0 LOP3.LUT R5, R5, R22, RZ, 0x3c, !PT ;  /* 0x0000001605050212 */ /* 0x010fe400078e3cff */
[----:B------:R-:W-:Y:S02]  /*0850*/  @P0 LOP3.LUT R3, R3, R26, RZ, 0x3c, !PT ;  /* 0x0000001a03030212 */ /* 0x000fe400078e3cff */
[----:B------:R-:W-:-:S13]  /*0860*/  R2P PR, R24.B1, 0x7f ;  /* 0x0000007f18007804 */ /* 0x000fda0000001000 */
[----:B------:R-:W2:Y:S04]  /*0870*/  @P0 LDG.E R18, desc[UR4][R10.64+0xa0] ;  /* 0x0000a0040a120981 */ /* 0x000ea8000c1e1900 */
[----:B------:R-:W3:Y:S04]  /*0880*/  @P1 LDG.E R22, desc[UR4][R10.64+0xb4] ;  /* 0x0000b4040a161981 */ /* 0x000ee8000c1e1900 */
[----:B------:R-:W4:Y:S04]  /*0890*/  @P2 LDG.E R26, desc[UR4][R10.64+0xc8] ;  /* 0x0000c8040a1a2981 */ /* 0x000f28000c1e1900 */
[----:B------:R-:W4:Y:S04]  /*08a0*/  @P3 LDG.E R28, desc[UR4][R10.64+0xdc] ;  /* 0x0000dc040a1c3981 */ /* 0x000f28000c1e1900 */
[----:B------:R-:W4:Y:S04]  /*08b0*/  @P0 LDG.E R23, desc[UR4][R10.64+0xa4] ;  /* 0x0000a4040a170981 */ /* 0x000f28000c1e1900 */
[----:B------:R-:W4:Y:S04]  /*08c0*/  @P0 LDG.E R20, desc[UR4][R10.64+0xa8] ;  /* 0x0000a8040a140981 */ /* 0x000f28000c1e1900 */
[----:B------:R-:W4:Y:S04]  /*08d0*/  @P4 LDG.E R25, desc[UR4][R10.64+0xf0] ;  /* 0x0000f0040a194981 */ /* 0x000f28000c1e1900 */
        /* <DEDUP_REMOVED lines=21> */
[----:B------:R-:W-:Y:S02]  /*0a30*/  LOP3.LUT P0, RZ, R24, 0x8000, RZ, 0xc0, !PT ;  /* 0x0000800018ff7812 */ /* 0x000fe4000780c0ff */
[----:B----4-:R-:W-:Y:S01]  /*0a40*/  @P5 LOP3.LUT R15, R15, R26, RZ, 0x3c, !PT ;  /* 0x0000001a0f0f5212 */ /* 0x010fe200078e3cff */
[----:B------:R-:W4:Y:S04]  /*0a50*/  @P3 LDG.E R24, desc[UR4][R10.64+0xe4] ;  /* 0x0000e4040a183981 */ /* 0x000f28000c1e1900 */
[----:B------:R-:W2:Y:S01]  /*0a60*/  @P6 LDG.E R26, desc[UR4][R10.64+0x118] ;  /* 0x000118040a1a6981 */ /* 0x000ea2000c1e1900 */
        /* <DEDUP_REMOVED lines=8> */
[----:B---3--:R-:W-:-:S03]  /*0af0*/  @P2 LOP3.LUT R3, R3, R22, RZ, 0x3c, !PT ;  /* 0x0000001603032212 */ /* 0x008fc600078e3cff */
[----:B------:R-:W3:Y:S01]  /*0b00*/  @P4 LDG.E R22, desc[UR4][R10.64+0x100] ;  /* 0x000100040a164981 */ /* 0x000ee2000c1e1900 */
[----:B--2---:R-:W-:-:S03]  /*0b10*/  @P6 LOP3.LUT R15, R15, R26, RZ, 0x3c, !PT ;  /* 0x0000001a0f0f6212 */ /* 0x004fc600078e3cff */
[----:B------:R-:W2:Y:S01]  /*0b20*/  @P0 LDG.E R26, desc[UR4][R10.64+0x12c] ;  /* 0x00012c040a1a0981 */ /* 0x000ea2000c1e1900 */
[----:B----4-:R-:W-:-:S03]  /*0b30*/  @P2 LOP3.LUT R2, R2, R23, RZ, 0x3c, !PT ;  /* 0x0000001702022212 */ /* 0x010fc600078e3cff */
[----:B------:R-:W4:Y:S01]  /*0b40*/  @P4 LDG.E R23, desc[UR4][R10.64+0xfc] ;  /* 0x0000fc040a174981 */ /* 0x000f22000c1e1900 */
[----:B------:R-:W-:-:S03]  /*0b50*/  @P2 LOP3.LUT R5, R5, R20, RZ, 0x3c, !PT ;  /* 0x0000001405052212 */ /* 0x000fc600078e3cff */
[----:B------:R-:W4:Y:S01]  /*0b60*/  @P4 LDG.E R20, desc[UR4][R10.64+0xf8] ;  /* 0x0000f8040a144981 */ /* 0x000f22000c1e1900 */
[----:B------:R-:W-:Y:S02]  /*0b70*/  @P3 LOP3.LUT R2, R2, R27, RZ, 0x3c, !PT ;  /* 0x0000001b02023212 */ /* 0x000fe400078e3cff */
[----:B------:R-:W-:Y:S01]  /*0b80*/  @P3 LOP3.LUT R4, R4, R25, RZ, 0x3c, !PT ;  /* 0x0000001904043212 */ /* 0x000fe200078e3cff */
[----:B------:R-:W4:Y:S01]  /*0b90*/  @P5 LDG.E R27, desc[UR4][R10.64+0x110] ;  /* 0x000110040a1b5981 */ /* 0x000f22000c1e1900 */
[----:B------:R-:W-:-:S03]  /*0ba0*/  @P3 LOP3.LUT R5, R5, R24, RZ, 0x3c, !PT ;  /* 0x0000001805053212 */ /* 0x000fc600078e3cff */
[----:B------:R-:W4:Y:S04]  /*0bb0*/  @P5 LDG.E R25, desc[UR4][R10.64+0x108] ;  /* 0x000108040a195981 */ /* 0x000f28000c1e1900 */
        /* <DEDUP_REMOVED lines=19> */
[----:B------:R-:W-:-:S05]  /*0cf0*/  VIADD R19, R19, 0x10 ;  /* 0x0000001013137836 */ /* 0x000fca0000000000 */
[----:B------:R-:W-:Y:S02]  /*0d00*/  ISETP.NE.AND P1, PT, R19, 0x20, PT ;  /* 0x000000201300780c */ /* 0x000fe40003f25270 */
[----:B------:R-:W-:Y:S02]  /*0d10*/  @P5 LOP3.LUT R3, R3, R18, RZ, 0x3c, !PT ;  /* 0x0000001203035212 */ /* 0x000fe400078e3cff */
[----:B------:R-:W-:Y:S02]  /*0d20*/  @P6 LOP3.LUT R4, R4, R21, RZ, 0x3c, !PT ;  /* 0x0000001504046212 */ /* 0x000fe400078e3cff */
[----:B---3--:R-:W-:-:S04]  /*0d30*/  @P6 LOP3.LUT R3, R3, R22, RZ, 0x3c, !PT ;  /* 0x0000001603036212 */ /* 0x008fc800078e3cff */
[----:B--2---:R-:W-:Y:S02]  /*0d40*/  @P0 LOP3.LUT R3, R3, R26, RZ, 0x3c, !PT ;  /* 0x0000001a03030212 */ /* 0x004fe400078e3cff */
[----:B----4-:R-:W-:Y:S02]  /*0d50*/  @P6 LOP3.LUT R2, R2, R23, RZ, 0x3c, !PT ;  /* 0x0000001702026212 */ /* 0x010fe400078e3cff */
[----:B------:R-:W-:Y:S02]  /*0d60*/  @P6 LOP3.LUT R5, R5, R20, RZ, 0x3c, !PT ;  /* 0x0000001405056212 */ /* 0x000fe400078e3cff */
[----:B------:R-:W-:Y:S02]  /*0d70*/  @P0 LOP3.LUT R2, R2, R27, RZ, 0x3c, !PT ;  /* 0x0000001b02020212 */ /* 0x000fe400078e3cff */
[----:B------:R-:W-:Y:S02]  /*0d80*/  @P0 LOP3.LUT R4, R4, R25, RZ, 0x3c, !PT ;  /* 0x0000001904040212 */ /* 0x000fe400078e3cff */
[----:B------:R-:W-:Y:S01]  /*0d90*/  @P0 LOP3.LUT R5, R5, R24, RZ, 0x3c, !PT ;  /* 0x0000001805050212 */ /* 0x000fe200078e3cff */
[----:B------:R-:W-:Y:S06]  /*0da0*/  @P1 BRA `(.L_x_5) ;  /* 0xfffffff400481947 */ /* 0x000fec000383ffff */
[----:B------:R-:W-:-:S05]  /*0db0*/  VIADD R17, R17, 0x1 ;  /* 0x0000000111117836 */ /* 0x000fca0000000000 */
[----:B------:R-:W-:-:S13]  /*0dc0*/  ISETP.NE.AND P0, PT, R17, 0x5, PT ;  /* 0x000000051100780c */ /* 0x000fda0003f05270 */
[----:B------:R-:W-:Y:S05]  /*0dd0*/  @P0 BRA `(.L_x_6) ;  /* 0xfffffff400300947 */ /* 0x000fea000383ffff */
[----:B------:R1:W-:Y:S01]  /*0de0*/  STG.E.64 desc[UR4][R6.64+0x8], R4 ;  /* 0x0000080406007986 */ /* 0x0003e2000c101b04 */
[----:B------:R-:W-:Y:S01]  /*0df0*/  VIADD R14, R14, 0x1 ;  /* 0x000000010e0e7836 */ /* 0x000fe20000000000 */
[----:B------:R-:W-:Y:S02]  /*0e00*/  LOP3.LUT R11, R13, 0x3, RZ, 0xc0, !PT ;  /* 0x000000030d0b7812 */ /* 0x000fe400078ec0ff */
[----:B------:R1:W-:Y:S02]  /*0e10*/  STG.E.64 desc[UR4][R6.64+0x10], R2 ;  /* 0x0000100206007986 */ /* 0x0003e4000c101b04 */
[----:B------:R-:W-:Y:S02]  /*0e20*/  ISETP.GE.U32.AND P0, PT, R14, R11, PT ;  /* 0x0000000b0e00720c */ /* 0x000fe40003f06070 */
[----:B------:R1:W-:Y:S11]  /*0e30*/  STG.E desc[UR4][R6.64+0x4], R15 ;  /* 0x0000040f06007986 */ /* 0x0003f6000c101904 */
[----:B------:R-:W-:Y:S05]  /*0e40*/  @!P0 BRA `(.L_x_7) ;  /* 0xfffffff400048947 */ /* 0x000fea000383ffff */
.L_x_4:
[----:B------:R-:W-:Y:S05]  /*0e50*/  BSYNC.RECONVERGENT B1 ;  /* 0x0000000000017941 */ /* 0x000fea0003800200 */
.L_x_3:
[C---:B------:R-:W-:Y:S01]  /*0e60*/  ISETP.GT.U32.AND P0, PT, R13.reuse, 0x3, PT ;  /* 0x000000030d00780c */ /* 0x040fe20003f04070 */
[----:B------:R-:W-:Y:S01]  /*0e70*/  VIADD R12, R12, 0x1 ;  /* 0x000000010c0c7836 */ /* 0x000fe20000000000 */
[--C-:B------:R-:W-:Y:S02]  /*0e80*/  SHF.R.U64 R13, R13, 0x2, R0.reuse ;  /* 0x000000020d0d7819 */ /* 0x100fe40000001200 */
[----:B------:R-:W-:Y:S02]  /*0e90*/  ISETP.GT.U32.AND.EX P0, PT, R0, RZ, PT, P0 ;  /* 0x000000ff0000720c */ /* 0x000fe40003f04100 */
[----:B------:R-:W-:-:S11]  /*0ea0*/  SHF.R.U32.HI R0, RZ, 0x2, R0 ;  /* 0x00000002ff007819 */ /* 0x000fd60000011600 */
[----:B------:R-:W-:Y:S05]  /*0eb0*/  @P0 BRA `(.L_x_8) ;  /* 0xfffffff000c80947 */ /* 0x000fea000383ffff */
.L_x_2:
[----:B------:R-:W-:Y:S05]  /*0ec0*/  BSYNC.RECONVERGENT B0 ;  /* 0x0000000000007941 */ /* 0x000fea0003800200 */
.L_x_1:
[----:B------:R-:W-:Y:S04]  /*0ed0*/  STG.E.64 desc[UR4][R6.64+0x18], RZ ;  /* 0x000018ff06007986 */ /* 0x000fe8000c101b04 */
[----:B------:R-:W-:Y:S04]  /*0ee0*/  STG.E desc[UR4][R6.64+0x20], RZ ;  /* 0x000020ff06007986 */ /* 0x000fe8000c101904 */
[----:B------:R-:W-:Y:S01]  /*0ef0*/  STG.E.64 desc[UR4][R6.64+0x28], RZ ;  /* 0x000028ff06007986 */ /* 0x000fe2000c101b04 */
[----:B------:R-:W-:Y:S05]  /*0f00*/  EXIT ;  /* 0x000000000000794d */ /* 0x000fea0003800000 */
.L_x_9:
        /* <DEDUP_REMOVED lines=15> */
.L_x_11:


//--------------------- .nv.global.init           --------------------------
	.section	.nv.global.init,"aw",@progbits
	.align	4
.nv.global.init:
	.type		mrg32k3aM1SubSeq,@object
	.size		mrg32k3aM1SubSeq,(mrg32k3aM2SubSeq - mrg32k3aM1SubSeq)
mrg32k3aM1SubSeq:
        /*0000*/ 	.byte	0x0b, 0xcc, 0xee, 0x04, 0x73, 0x29, 0x8b, 0x6f, 0xf6, 0x53, 0x03, 0xf6, 0x23, 0xf6, 0xea, 0xda
        /* <DEDUP_REMOVED lines=125> */
	.type		mrg32k3aM2SubSeq,@object
	.size		mrg32k3aM2SubSeq,(mrg32k3aM1 - mrg32k3aM2SubSeq)
mrg32k3aM2SubSeq:
        /* <DEDUP_REMOVED lines=126> */
	.type		mrg32k3aM1,@object
	.size		mrg32k3aM1,(mrg32k3aM1Seq - mrg32k3aM1)
mrg32k3aM1:
        /* <DEDUP_REMOVED lines=144> */
	.type		mrg32k3aM1Seq,@object
	.size		mrg32k3aM1Seq,(mrg32k3aM2 - mrg32k3aM1Seq)
mrg32k3aM1Seq:
        /* <DEDUP_REMOVED lines=144> */
	.type		mrg32k3aM2,@object
	.size		mrg32k3aM2,(mrg32k3aM2Seq - mrg32k3aM2)
mrg32k3aM2:
        /* <DEDUP_REMOVED lines=144> */
	.type		mrg32k3aM2Seq,@object
	.size		mrg32k3aM2Seq,(precalc_xorwow_matrix - mrg32k3aM2Seq)
mrg32k3aM2Seq:
        /* <DEDUP_REMOVED lines=144> */
	.type		precalc_xorwow_matrix,@object
	.size		precalc_xorwow_matrix,(precalc_xorwow_offset_matrix - precalc_xorwow_matrix)
precalc_xorwow_matrix:
        /* <DEDUP_REMOVED lines=6400> */
	.type		precalc_xorwow_offset_matrix,@object
	.size		precalc_xorwow_offset_matrix,(.L_1 - precalc_xorwow_offset_matrix)
precalc_xorwow_offset_matrix:
        /* <DEDUP_REMOVED lines=6400> */
.L_1:


//--------------------- .nv.shared.reserved.0     --------------------------
	.section	.nv.shared.reserved.0,"aw",@nobits
	.weak		__nv_reservedSMEM_offset_0_alias
	.size		__nv_reservedSMEM_offset_0_alias, 0, 64
	.other		__nv_reservedSMEM_offset_0_alias,@"STO_CUDA_RESERVED_SHARED STV_DEFAULT"
__nv_reservedSMEM_offset_0_alias:
	.zero		0
	.zero		64


//--------------------- .nv.constant0.prefix_sum_kernel --------------------------
	.section	.nv.constant0.prefix_sum_kernel,"a",@progbits
	.sectionflags	@""
	.align	4
.nv.constant0.prefix_sum_kernel:
	.zero		908


//--------------------- .nv.constant0.init_rng_kernel --------------------------
	.section	.nv.constant0.init_rng_kernel,"a",@progbits
	.sectionflags	@""
	.align	4
.nv.constant0.init_rng_kernel:
	.zero		916


//--------------------- SYMBOLS --------------------------

	.type		.nv.reservedSmem.offset0,@object
	.size		.nv.reservedSmem.offset0,0x4
